//
// Generated by NVIDIA NVVM Compiler
//
// Compiler Build ID: CL-36424714
// Cuda compilation tools, release 13.0, V13.0.88
// Based on NVVM 20.0.0
//

.version 9.0
.target sm_100
.address_size 64

	// .globl	_Z15wmma_gemm_16_32I6__halffEvPKT_S3_PT0_jjj

.visible .entry _Z15wmma_gemm_16_32I6__halffEvPKT_S3_PT0_jjj(
	.param .u64 .ptr .align 1 _Z15wmma_gemm_16_32I6__halffEvPKT_S3_PT0_jjj_param_0,
	.param .u64 .ptr .align 1 _Z15wmma_gemm_16_32I6__halffEvPKT_S3_PT0_jjj_param_1,
	.param .u64 .ptr .align 1 _Z15wmma_gemm_16_32I6__halffEvPKT_S3_PT0_jjj_param_2,
	.param .u32 _Z15wmma_gemm_16_32I6__halffEvPKT_S3_PT0_jjj_param_3,
	.param .u32 _Z15wmma_gemm_16_32I6__halffEvPKT_S3_PT0_jjj_param_4,
	.param .u32 _Z15wmma_gemm_16_32I6__halffEvPKT_S3_PT0_jjj_param_5
)
{
	.reg .b32 	%r<37>;
	.reg .b32 	%f<18>;
	.reg .b64 	%rd<10>;

	ld.param.u64 	%rd1, [_Z15wmma_gemm_16_32I6__halffEvPKT_S3_PT0_jjj_param_0];
	ld.param.u64 	%rd2, [_Z15wmma_gemm_16_32I6__halffEvPKT_S3_PT0_jjj_param_1];
	ld.param.u64 	%rd3, [_Z15wmma_gemm_16_32I6__halffEvPKT_S3_PT0_jjj_param_2];
	ld.param.u32 	%r1, [_Z15wmma_gemm_16_32I6__halffEvPKT_S3_PT0_jjj_param_3];
	ld.param.u32 	%r2, [_Z15wmma_gemm_16_32I6__halffEvPKT_S3_PT0_jjj_param_4];
	ld.param.u32 	%r3, [_Z15wmma_gemm_16_32I6__halffEvPKT_S3_PT0_jjj_param_5];
	cvta.to.global.u64 	%rd4, %rd1;
	cvta.to.global.u64 	%rd5, %rd2;
	wmma.load.a.sync.aligned.col.m16n16k16.global.f16 	{%r4, %r5, %r6, %r7, %r8, %r9, %r10, %r11}, [%rd4], %r1;
	wmma.load.b.sync.aligned.col.m16n16k16.global.f16 	{%r12, %r13, %r14, %r15, %r16, %r17, %r18, %r19}, [%rd5], %r2;
	mov.f32 	%f1, 0f00000000;
	wmma.mma.sync.aligned.col.col.m16n16k16.f32.f32 {%f2, %f3, %f4, %f5, %f6, %f7, %f8, %f9}, {%r4, %r5, %r6, %r7, %r8, %r9, %r10, %r11}, {%r12, %r13, %r14, %r15, %r16, %r17, %r18, %r19}, {%f1, %f1, %f1, %f1, %f1, %f1, %f1, %f1};
	shl.b32 	%r20, %r1, 4;
	mul.wide.u32 	%rd6, %r20, 2;
	add.s64 	%rd7, %rd4, %rd6;
	add.s64 	%rd8, %rd5, 32;
	wmma.load.a.sync.aligned.col.m16n16k16.global.f16 	{%r21, %r22, %r23, %r24, %r25, %r26, %r27, %r28}, [%rd7], %r1;
	wmma.load.b.sync.aligned.col.m16n16k16.global.f16 	{%r29, %r30, %r31, %r32, %r33, %r34, %r35, %r36}, [%rd8], %r2;
	wmma.mma.sync.aligned.col.col.m16n16k16.f32.f32 {%f10, %f11, %f12, %f13, %f14, %f15, %f16, %f17}, {%r21, %r22, %r23, %r24, %r25, %r26, %r27, %r28}, {%r29, %r30, %r31, %r32, %r33, %r34, %r35, %r36}, {%f2, %f3, %f4, %f5, %f6, %f7, %f8, %f9};
	cvta.to.global.u64 	%rd9, %rd3;
	wmma.store.d.sync.aligned.col.m16n16k16.global.f32 	[%rd9], {%f10, %f11, %f12, %f13, %f14, %f15, %f16, %f17}, %r3;
	ret;

}


// ===== COMPILED SASS (sm_100) =====

	.target	sm_100

	.elftype	@"ET_EXEC"


//--------------------- .note.nv.tkinfo           --------------------------
	.section	.note.nv.tkinfo,"",@"SHT_NOTE"
	.sectionflags	@"SHF_NOTE_NV_TKINFO"
	.tkinfo
        /*0018*/ 	.word	0x00000002
        /*0030*/ 	.string	""
        /*0030*/ 	.string	"ptxas"
        /*0030*/ 	.string	"Cuda compilation tools, release 13.0, V13.0.88"
        /*0030*/ 	.string	"Build cuda_13.0.r13.0/compiler.36424714_0"
        /*0030*/ 	.string	"-arch sm_100 -m 64 "



//--------------------- .note.nv.cuinfo           --------------------------
	.section	.note.nv.cuinfo,"",@"SHT_NOTE"
	.sectionflags	@"SHF_NOTE_NV_CUINFO"
        /*0018*/ 	.short	0x0002
        /*001a*/ 	.short	0x0064
        /*001c*/ 	.short	0x0082
	.zero		2


//--------------------- .nv.info                  --------------------------
	.section	.nv.info,"",@"SHT_CUDA_INFO"
	.align	4


	//----- nvinfo : EIATTR_REGCOUNT
	.align		4
        /*0000*/ 	.byte	0x04, 0x2f
        /*0002*/ 	.short	(.L_1 - .L_0)
	.align		4
.L_0:
        /*0004*/ 	.word	index@(_Z15wmma_gemm_16_32I6__halffEvPKT_S3_PT0_jjj)
        /*0008*/ 	.word	0x00000020


	//----- nvinfo : EIATTR_FRAME_SIZE
	.align		4
.L_1:
        /*000c*/ 	.byte	0x04, 0x11
        /*000e*/ 	.short	(.L_3 - .L_2)
	.align		4
.L_2:
        /*0010*/ 	.word	index@(_Z15wmma_gemm_16_32I6__halffEvPKT_S3_PT0_jjj)
        /*0014*/ 	.word	0x00000000


	//----- nvinfo : EIATTR_MIN_STACK_SIZE
	.align		4
.L_3:
        /*0018*/ 	.byte	0x04, 0x12
        /*001a*/ 	.short	(.L_5 - .L_4)
	.align		4
.L_4:
        /*001c*/ 	.word	index@(_Z15wmma_gemm_16_32I6__halffEvPKT_S3_PT0_jjj)
        /*0020*/ 	.word	0x00000000
.L_5:


//--------------------- .nv.compat                --------------------------
	.section	.nv.compat,"",@"SHT_CUDA_COMPAT_INFO"
	.align	4
        /*0000*/ 	.byte	0x02, 0x09, 0x00, 0x00, 0x02, 0x02, 0x01, 0x00, 0x02, 0x05, 0x05, 0x00, 0x03, 0x07, 0x01, 0x01
        /*0010*/ 	.byte	0x02, 0x03, 0x00, 0x00, 0x02, 0x06, 0x01, 0x00, 0x04, 0x0b, 0x08, 0x00, 0x09, 0x00, 0x00, 0x00
        /*0020*/ 	.byte	0x00, 0x00, 0x00, 0x00


//--------------------- .nv.info._Z15wmma_gemm_16_32I6__halffEvPKT_S3_PT0_jjj --------------------------
	.section	.nv.info._Z15wmma_gemm_16_32I6__halffEvPKT_S3_PT0_jjj,"",@"SHT_CUDA_INFO"
	.sectionflags	@""
	.align	4


	//----- nvinfo : EIATTR_CUDA_API_VERSION
	.align		4
        /*0000*/ 	.byte	0x04, 0x37
        /*0002*/ 	.short	(.L_7 - .L_6)
.L_6:
        /*0004*/ 	.word	0x00000082


	//----- nvinfo : EIATTR_KPARAM_INFO
	.align		4
.L_7:
        /*0008*/ 	.byte	0x04, 0x17
        /*000a*/ 	.short	(.L_9 - .L_8)
.L_8:
        /*000c*/ 	.word	0x00000000
        /*0010*/ 	.short	0x0005
        /*0012*/ 	.short	0x0020
        /*0014*/ 	.byte	0x00, 0xf0, 0x11, 0x00


	//----- nvinfo : EIATTR_KPARAM_INFO
	.align		4
.L_9:
        /*0018*/ 	.byte	0x04, 0x17
        /*001a*/ 	.short	(.L_11 - .L_10)
.L_10:
        /*001c*/ 	.word	0x00000000
        /*0020*/ 	.short	0x0004
        /*0022*/ 	.short	0x001c
        /*0024*/ 	.byte	0x00, 0xf0, 0x11, 0x00


	//----- nvinfo : EIATTR_KPARAM_INFO
	.align		4
.L_11:
        /*0028*/ 	.byte	0x04, 0x17
        /*002a*/ 	.short	(.L_13 - .L_12)
.L_12:
        /*002c*/ 	.word	0x00000000
        /*0030*/ 	.short	0x0003
        /*0032*/ 	.short	0x0018
        /*0034*/ 	.byte	0x00, 0xf0, 0x11, 0x00


	//----- nvinfo : EIATTR_KPARAM_INFO
	.align		4
.L_13:
        /*0038*/ 	.byte	0x04, 0x17
        /*003a*/ 	.short	(.L_15 - .L_14)
.L_14:
        /*003c*/ 	.word	0x00000000
        /*0040*/ 	.short	0x0002
        /*0042*/ 	.short	0x0010
        /*0044*/ 	.byte	0x00, 0xf5, 0x21, 0x00


	//----- nvinfo : EIATTR_KPARAM_INFO
	.align		4
.L_15:
        /*0048*/ 	.byte	0x04, 0x17
        /*004a*/ 	.short	(.L_17 - .L_16)
.L_16:
        /*004c*/ 	.word	0x00000000
        /*0050*/ 	.short	0x0001
        /*0052*/ 	.short	0x0008
        /*0054*/ 	.byte	0x00, 0xf5, 0x21, 0x00


	//----- nvinfo : EIATTR_KPARAM_INFO
	.align		4
.L_17:
        /*0058*/ 	.byte	0x04, 0x17
        /*005a*/ 	.short	(.L_19 - .L_18)
.L_18:
        /*005c*/ 	.word	0x00000000
        /*0060*/ 	.short	0x0000
        /*0062*/ 	.short	0x0000
        /*0064*/ 	.byte	0x00, 0xf5, 0x21, 0x00


	//----- nvinfo : EIATTR_SPARSE_MMA_MASK
	.align		4
.L_19:
        /*0068*/ 	.byte	0x03, 0x50
        /*006a*/ 	.short	0x0000


	//----- nvinfo : EIATTR_WMMA_USED
	.align		4
        /*006c*/ 	.byte	0x01, 0x2b
	.zero		2


	//----- nvinfo : EIATTR_MAXREG_COUNT
	.align		4
        /*0070*/ 	.byte	0x03, 0x1b
        /*0072*/ 	.short	0x00ff


	//----- nvinfo : EIATTR_MERCURY_ISA_VERSION
	.align		4
        /*0074*/ 	.byte	0x03, 0x5f
        /*0076*/ 	.short	0x0101


	//----- nvinfo : EIATTR_VRC_CTA_INIT_COUNT
	.align		4
        /*0078*/ 	.byte	0x02, 0x4a
	.zero		1
	.zero		1


	//----- nvinfo : EIATTR_EXIT_INSTR_OFFSETS
	.align		4
        /*007c*/ 	.byte	0x04, 0x1c
        /*007e*/ 	.short	(.L_21 - .L_20)


	//   ....[0]....
.L_20:
        /*0080*/ 	.word	0x00000500


	//----- nvinfo : EIATTR_CBANK_PARAM_SIZE
	.align		4
.L_21:
        /*0084*/ 	.byte	0x03, 0x19
        /*0086*/ 	.short	0x0024


	//----- nvinfo : EIATTR_PARAM_CBANK
	.align		4
        /*0088*/ 	.byte	0x04, 0x0a
        /*008a*/ 	.short	(.L_23 - .L_22)
	.align		4
.L_22:
        /*008c*/ 	.word	index@(.nv.constant0._Z15wmma_gemm_16_32I6__halffEvPKT_S3_PT0_jjj)
        /*0090*/ 	.short	0x0380
        /*0092*/ 	.short	0x0024


	//----- nvinfo : EIATTR_SW_WAR
	.align		4
.L_23:
        /*0094*/ 	.byte	0x04, 0x36
        /*0096*/ 	.short	(.L_25 - .L_24)
.L_24:
        /*0098*/ 	.word	0x00000008
.L_25:


//--------------------- .nv.callgraph             --------------------------
	.section	.nv.callgraph,"",@"SHT_CUDA_CALLGRAPH"
	.align	4
	.sectionentsize	8
	.align		4
        /*0000*/ 	.word	0x00000000
	.align		4
        /*0004*/ 	.word	0xffffffff
	.align		4
        /*0008*/ 	.word	0x00000000
	.align		4
        /*000c*/ 	.word	0xfffffffe
	.align		4
        /*0010*/ 	.word	0x00000000
	.align		4
        /*0014*/ 	.word	0xfffffffd
	.align		4
        /*0018*/ 	.word	0x00000000
	.align		4
        /*001c*/ 	.word	0xfffffffc


//--------------------- .text._Z15wmma_gemm_16_32I6__halffEvPKT_S3_PT0_jjj --------------------------
	.section	.text._Z15wmma_gemm_16_32I6__halffEvPKT_S3_PT0_jjj,"ax",@progbits
	.align	128
        .global         _Z15wmma_gemm_16_32I6__halffEvPKT_S3_PT0_jjj
        .type           _Z15wmma_gemm_16_32I6__halffEvPKT_S3_PT0_jjj,@function
        .size           _Z15wmma_gemm_16_32I6__halffEvPKT_S3_PT0_jjj,(.L_x_1 - _Z15wmma_gemm_16_32I6__halffEvPKT_S3_PT0_jjj)
        .other          _Z15wmma_gemm_16_32I6__halffEvPKT_S3_PT0_jjj,@"STO_CUDA_ENTRY STV_DEFAULT"
_Z15wmma_gemm_16_32I6__halffEvPKT_S3_PT0_jjj:
.text._Z15wmma_gemm_16_32I6__halffEvPKT_S3_PT0_jjj:
[----:B------:R-:W-:Y:S01]  /*0000*/  LDC R1, c[0x0][0x37c] ;  /* 0x0000df00ff017b82 */ /* 0x000fe20000000800 */
[----:B------:R-:W0:Y:S07]  /*0010*/  S2R R0, SR_LANEID ;  /* 0x0000000000007919 */ /* 0x000e2e0000000000 */
[----:B------:R-:W1:Y:S01]  /*0020*/  LDC.64 R4, c[0x0][0x398] ;  /* 0x0000e600ff047b82 */ /* 0x000e620000000a00 */
[----:B------:R-:W2:Y:S01]  /*0030*/  LDCU.128 UR8, c[0x0][0x380] ;  /* 0x00007000ff0877ac */ /* 0x000ea20008000c00 */
[----:B------:R-:W-:Y:S01]  /*0040*/  IMAD.MOV.U32 R13, RZ, RZ, RZ ;  /* 0x000000ffff0d7224 */ /* 0x000fe200078e00ff */
[----:B------:R-:W3:Y:S05]  /*0050*/  LDCU.64 UR6, c[0x0][0x358] ;  /* 0x00006b00ff0677ac */ /* 0x000eea0008000a00 */
[----:B------:R-:W4:Y:S08]  /*0060*/  LDC.64 R16, c[0x0][0x380] ;  /* 0x0000e000ff107b82 */ /* 0x000f300000000a00 */
[----:B------:R-:W5:Y:S01]  /*0070*/  LDC R21, c[0x0][0x3a0] ;  /* 0x0000e800ff157b82 */ /* 0x000f620000000800 */
[----:B-1----:R-:W-:Y:S01]  /*0080*/  SHF.R.U32.HI R7, RZ, 0x1, R4 ;  /* 0x00000001ff077819 */ /* 0x002fe20000011604 */
[----:B------:R-:W-:Y:S01]  /*0090*/  IMAD.SHL.U32 R3, R4, 0x10, RZ ;  /* 0x0000001004037824 */ /* 0x000fe200078e00ff */
[----:B0-----:R-:W-:-:S02]  /*00a0*/  SHF.R.U32.HI R2, RZ, 0x2, R0 ;  /* 0x00000002ff027819 */ /* 0x001fc40000011600 */
[----:B------:R-:W-:-:S05]  /*00b0*/  LOP3.LUT R12, R0, 0x3, RZ, 0xc0, !PT ;  /* 0x00000003000c7812 */ /* 0x000fca00078ec0ff */
[----:B------:R-:W-:-:S03]  /*00c0*/  IMAD.WIDE.U32 R6, R2, R7, R12 ;  /* 0x0000000702067225 */ /* 0x000fc600078e000c */
[----:B--2---:R-:W-:-:S04]  /*00d0*/  LEA R8, P0, R6, UR8, 0x2 ;  /* 0x0000000806087c11 */ /* 0x004fc8000f8010ff */
[----:B------:R-:W-:-:S03]  /*00e0*/  LEA.HI.X R9, R6, UR9, R7, 0x2, P0 ;  /* 0x0000000906097c11 */ /* 0x000fc600080f1407 */
[----:B------:R-:W-:Y:S02]  /*00f0*/  IMAD.WIDE.U32 R10, R4, 0x10, R8 ;  /* 0x00000010040a7825 */ /* 0x000fe400078e0008 */
[----:B---3--:R-:W2:Y:S02]  /*0100*/  LDG.E R14, desc[UR6][R8.64] ;  /* 0x00000006080e7981 */ /* 0x008ea4000c1e1900 */
[----:B----4-:R-:W-:Y:S02]  /*0110*/  IMAD.WIDE.U32 R16, R3, 0x2, R16 ;  /* 0x0000000203107825 */ /* 0x010fe400078e0010 */
[----:B------:R-:W3:Y:S04]  /*0120*/  LDG.E R27, desc[UR6][R8.64+0x10] ;  /* 0x00001006081b7981 */ /* 0x000ee8000c1e1900 */
[----:B------:R-:W4:Y:S04]  /*0130*/  LDG.E R26, desc[UR6][R10.64] ;  /* 0x000000060a1a7981 */ /* 0x000f28000c1e1900 */
[----:B------:R0:W5:Y:S01]  /*0140*/  LDG.E R20, desc[UR6][R10.64+0x10] ;  /* 0x000010060a147981 */ /* 0x000162000c1e1900 */
[----:B------:R-:W-:-:S02]  /*0150*/  SHF.R.U32.HI R3, RZ, 0x1, R5 ;  /* 0x00000001ff037819 */ /* 0x000fc40000011605 */
[----:B------:R-:W-:-:S03]  /*0160*/  LEA R22, P0, R6, R16, 0x2 ;  /* 0x0000001006167211 */ /* 0x000fc600078010ff */
[----:B------:R-:W-:Y:S01]  /*0170*/  IMAD.WIDE.U32 R12, R2, R3, R12 ;  /* 0x00000003020c7225 */ /* 0x000fe200078e000c */
[----:B------:R-:W-:Y:S02]  /*0180*/  LEA.HI.X R23, R6, R17, R7, 0x2, P0 ;  /* 0x0000001106177211 */ /* 0x000fe400000f1407 */
[----:B------:R-:W-:Y:S01]  /*0190*/  LEA R16, P0, R12, UR10, 0x2 ;  /* 0x0000000a0c107c11 */ /* 0x000fe2000f8010ff */
[----:B------:R-:W-:Y:S02]  /*01a0*/  IMAD.WIDE.U32 R28, R4, 0x10, R22 ;  /* 0x00000010041c7825 */ /* 0x000fe400078e0016 */
[----:B------:R-:W5:Y:S01]  /*01b0*/  LDG.E R3, desc[UR6][R22.64+0x10] ;  /* 0x0000100616037981 */ /* 0x000f62000c1e1900 */
[----:B------:R-:W-:-:S03]  /*01c0*/  LEA.HI.X R17, R12, UR11, R13, 0x2, P0 ;  /* 0x0000000b0c117c11 */ /* 0x000fc600080f140d */
[----:B------:R-:W5:Y:S04]  /*01d0*/  LDG.E R4, desc[UR6][R22.64] ;  /* 0x0000000616047981 */ /* 0x000f68000c1e1900 */
[----:B------:R-:W5:Y:S04]  /*01e0*/  LDG.E R6, desc[UR6][R28.64] ;  /* 0x000000061c067981 */ /* 0x000f68000c1e1900 */
[----:B------:R-:W5:Y:S01]  /*01f0*/  LDG.E R7, desc[UR6][R28.64+0x10] ;  /* 0x000010061c077981 */ /* 0x000f62000c1e1900 */
[----:B------:R-:W-:-:S03]  /*0200*/  IMAD.WIDE.U32 R18, R5, 0x10, R16 ;  /* 0x0000001005127825 */ /* 0x000fc600078e0010 */
[----:B------:R-:W5:Y:S04]  /*0210*/  LDG.E R8, desc[UR6][R16.64] ;  /* 0x0000000610087981 */ /* 0x000f68000c1e1900 */
[----:B------:R-:W5:Y:S01]  /*0220*/  LDG.E R9, desc[UR6][R16.64+0x10] ;  /* 0x0000100610097981 */ /* 0x000f62000c1e1900 */
[----:B------:R-:W-:-:S03]  /*0230*/  UIADD3 UR4, UP0, UPT, UR10, 0x20, URZ ;  /* 0x000000200a047890 */ /* 0x000fc6000ff1e0ff */
[----:B------:R-:W5:Y:S04]  /*0240*/  LDG.E R24, desc[UR6][R18.64] ;  /* 0x0000000612187981 */ /* 0x000f68000c1e1900 */
[----:B------:R1:W5:Y:S01]  /*0250*/  LDG.E R25, desc[UR6][R18.64+0x10] ;  /* 0x0000100612197981 */ /* 0x000362000c1e1900 */
[----:B------:R-:W-:Y:S01]  /*0260*/  UIADD3.X UR5, UPT, UPT, URZ, UR11, URZ, UP0, !UPT ;  /* 0x0000000bff057290 */ /* 0x000fe200087fe4ff */
[----:B0-----:R-:W-:-:S05]  /*0270*/  LEA R10, P0, R12, UR4, 0x2 ;  /* 0x000000040c0a7c11 */ /* 0x001fca000f8010ff */
[----:B------:R-:W-:Y:S01]  /*0280*/  LEA.HI.X R11, R12, UR5, R13, 0x2, P0 ;  /* 0x000000050c0b7c11 */ /* 0x000fe200080f140d */
[----:B-1----:R-:W0:Y:S04]  /*0290*/  LDC.64 R18, c[0x0][0x390] ;  /* 0x0000e400ff127b82 */ /* 0x002e280000000a00 */
[----:B------:R-:W5:Y:S01]  /*02a0*/  LDG.E R22, desc[UR6][R10.64] ;  /* 0x000000060a167981 */ /* 0x000f62000c1e1900 */
[----:B------:R-:W-:-:S03]  /*02b0*/  IMAD.WIDE.U32 R28, R5, 0x10, R10 ;  /* 0x00000010051c7825 */ /* 0x000fc600078e000a */
[----:B------:R1:W5:Y:S04]  /*02c0*/  LDG.E R23, desc[UR6][R10.64+0x10] ;  /* 0x000010060a177981 */ /* 0x000368000c1e1900 */
[----:B------:R-:W5:Y:S04]  /*02d0*/  LDG.E R16, desc[UR6][R28.64] ;  /* 0x000000061c107981 */ /* 0x000f68000c1e1900 */
[----:B------:R-:W5:Y:S01]  /*02e0*/  LDG.E R17, desc[UR6][R28.64+0x10] ;  /* 0x000010061c117981 */ /* 0x000f62000c1e1900 */
[----:B------:R-:W-:-:S05]  /*02f0*/  IMAD.SHL.U32 R0, R0, 0x2, RZ ;  /* 0x0000000200007824 */ /* 0x000fca00078e00ff */
[----:B------:R-:W-:Y:S01]  /*0300*/  LOP3.LUT R0, R0, 0x6, RZ, 0xe2, !PT ;  /* 0x0000000600007812 */ /* 0x000fe200078ee2ff */
[----:B--2---:R-:W-:Y:S04]  /*0310*/  MOVM.16.MT88 R12, R14 ;  /* 0x000000000e0c723a */ /* 0x004fe80000000000 */
[----:B---3--:R-:W-:Y:S04]  /*0320*/  MOVM.16.MT88 R13, R27 ;  /* 0x000000001b0d723a */ /* 0x008fe80000000000 */
[----:B----4-:R-:W-:Y:S04]  /*0330*/  MOVM.16.MT88 R14, R26 ;  /* 0x000000001a0e723a */ /* 0x010fe80000000000 */
[----:B-----5:R-:W1:Y:S04]  /*0340*/  MOVM.16.MT88 R15, R20 ;  /* 0x00000000140f723a */ /* 0x020e680000000000 */
[----:B------:R2:W-:Y:S04]  /*0350*/  MOVM.16.MT88 R5, R3 ;  /* 0x000000000305723a */ /* 0x0005e80000000000 */
[----:B------:R-:W-:Y:S04]  /*0360*/  MOVM.16.MT88 R4, R4 ;  /* 0x000000000404723a */ /* 0x000fe80000000000 */
[----:B------:R-:W-:Y:S04]  /*0370*/  MOVM.16.MT88 R6, R6 ;  /* 0x000000000606723a */ /* 0x000fe80000000000 */
[----:B------:R-:W3:Y:S01]  /*0380*/  MOVM.16.MT88 R7, R7 ;  /* 0x000000000707723a */ /* 0x000ee20000000000 */
[C---:B-1----:R-:W-:Y:S08]  /*0390*/  HMMA.16816.F32 R8, R12.reuse, R8, RZ ;  /* 0x000000080c08723c */ /* 0x042ff000000018ff */
[----:B------:R-:W-:Y:S01]  /*03a0*/  HMMA.16816.F32 R12, R12, R24, RZ ;  /* 0x000000180c0c723c */ /* 0x000fe200000018ff */
[----:B--2---:R-:W-:-:S11]  /*03b0*/  IMAD.MOV.U32 R3, RZ, RZ, RZ ;  /* 0x000000ffff037224 */ /* 0x004fd600078e00ff */
[----:B---3--:R-:W-:Y:S01]  /*03c0*/  HMMA.16816.F32 R8, R4, R22, R8 ;  /* 0x000000160408723c */ /* 0x008fe20000001808 */
[----:B------:R-:W-:-:S04]  /*03d0*/  IMAD.WIDE.U32 R22, R0, R21, R2 ;  /* 0x0000001500167225 */ /* 0x000fc800078e0002 */
[C---:B------:R-:W-:Y:S01]  /*03e0*/  IMAD.WIDE.U32 R2, R21.reuse, 0x4, RZ ;  /* 0x0000000415027825 */ /* 0x040fe200078e00ff */
[C---:B0-----:R-:W-:Y:S02]  /*03f0*/  LEA R18, P0, R22.reuse, R18, 0x2 ;  /* 0x0000001216127211 */ /* 0x041fe400078010ff */
[----:B------:R-:W-:Y:S01]  /*0400*/  HMMA.16816.F32 R12, R4, R16, R12 ;  /* 0x00000010040c723c */ /* 0x000fe2000000180c */
[----:B------:R-:W-:Y:S01]  /*0410*/  IMAD.WIDE.U32 R4, R21, 0x20, R2 ;  /* 0x0000002015047825 */ /* 0x000fe200078e0002 */
[----:B------:R-:W-:Y:S02]  /*0420*/  LEA.HI.X R19, R22, R19, R23, 0x2, P0 ;  /* 0x0000001316137211 */ /* 0x000fe400000f1417 */
[-C--:B------:R-:W-:Y:S02]  /*0430*/  IADD3 R2, P0, PT, R2, R18.reuse, RZ ;  /* 0x0000001202027210 */ /* 0x080fe40007f1e0ff */
[----:B------:R-:W-:-:S03]  /*0440*/  IADD3 R6, P1, PT, R4, R18, RZ ;  /* 0x0000001204067210 */ /* 0x000fc60007f3e0ff */
[--C-:B------:R-:W-:Y:S02]  /*0450*/  IMAD.X R3, R3, 0x1, R19.reuse, P0 ;  /* 0x0000000103037824 */ /* 0x100fe400000e0613 */
[--C-:B------:R-:W-:Y:S01]  /*0460*/  IMAD.X R7, R5, 0x1, R19.reuse, P1 ;  /* 0x0000000105077824 */ /* 0x100fe200008e0613 */
[----:B------:R-:W-:Y:S01]  /*0470*/  STG.E desc[UR6][R18.64], R8 ;  /* 0x0000000812007986 */ /* 0x000fe2000c101906 */
[----:B------:R-:W-:-:S03]  /*0480*/  IMAD.WIDE.U32 R4, R21, 0x20, R18 ;  /* 0x0000002015047825 */ /* 0x000fc600078e0012 */
[----:B------:R-:W-:Y:S04]  /*0490*/  STG.E desc[UR6][R2.64], R9 ;  /* 0x0000000902007986 */ /* 0x000fe8000c101906 */
[----:B------:R-:W-:Y:S04]  /*04a0*/  STG.E desc[UR6][R18.64+0x20], R10 ;  /* 0x0000200a12007986 */ /* 0x000fe8000c101906 */
[----:B------:R-:W-:Y:S04]  /*04b0*/  STG.E desc[UR6][R2.64+0x20], R11 ;  /* 0x0000200b02007986 */ /* 0x000fe8000c101906 */
[----:B------:R-:W-:Y:S04]  /*04c0*/  STG.E desc[UR6][R4.64], R12 ;  /* 0x0000000c04007986 */ /* 0x000fe8000c101906 */
[----:B------:R-:W-:Y:S04]  /*04d0*/  STG.E desc[UR6][R6.64], R13 ;  /* 0x0000000d06007986 */ /* 0x000fe8000c101906 */
[----:B------:R-:W-:Y:S04]  /*04e0*/  STG.E desc[UR6][R4.64+0x20], R14 ;  /* 0x0000200e04007986 */ /* 0x000fe8000c101906 */
[----:B------:R-:W-:Y:S01]  /*04f0*/  STG.E desc[UR6][R6.64+0x20], R15 ;  /* 0x0000200f06007986 */ /* 0x000fe2000c101906 */
[----:B------:R-:W-:Y:S05]  /*0500*/  EXIT ;  /* 0x000000000000794d */ /* 0x000fea0003800000 */
.L_x_0:
[----:B------:R-:W-:-:S00]  /*0510*/  BRA `(.L_x_0) ;  /* 0xfffffffc00fc7947 */ /* 0x000fc0000383ffff */
[----:B------:R-:W-:-:S00]  /*0520*/  NOP ;  /* 0x0000000000007918 */ /* 0x000fc00000000000 */
        /* <DEDUP_REMOVED lines=13> */
.L_x_1:


//--------------------- .nv.shared.reserved.0     --------------------------
	.section	.nv.shared.reserved.0,"aw",@nobits
	.weak		__nv_reservedSMEM_offset_0_alias
	.size		__nv_reservedSMEM_offset_0_alias, 0, 64
	.other		__nv_reservedSMEM_offset_0_alias,@"STO_CUDA_RESERVED_SHARED STV_DEFAULT"
__nv_reservedSMEM_offset_0_alias:
	.zero		0
	.zero		64


//--------------------- .nv.constant0._Z15wmma_gemm_16_32I6__halffEvPKT_S3_PT0_jjj --------------------------
	.section	.nv.constant0._Z15wmma_gemm_16_32I6__halffEvPKT_S3_PT0_jjj,"a",@progbits
	.sectionflags	@""
	.align	4
.nv.constant0._Z15wmma_gemm_16_32I6__halffEvPKT_S3_PT0_jjj:
	.zero		932


//--------------------- SYMBOLS --------------------------

	.type		.nv.reservedSmem.offset0,@object
	.size		.nv.reservedSmem.offset0,0x4
